	.headerflags	@"EF_CUDA_TEXMODE_UNIFIED EF_CUDA_64BIT_ADDRESS EF_CUDA_ACCELERATORS EF_CUDA_SM90 EF_CUDA_VIRTUAL_SM(EF_CUDA_SM90)"
	.elftype	@"ET_EXEC"


//--------------------- .nv.info                  --------------------------
	.section	.nv.info,"",@"SHT_CUDA_INFO"
	.align	4


	//----- nvinfo : EIATTR_REGCOUNT
	.align		4
        /*0000*/ 	.byte	0x04, 0x2f
        /*0002*/ 	.short	(.L_3 - .L_2)
	.align		4
.L_2:
        /*0004*/ 	.word	index@(triton_poi_fused__native_batch_norm_legit_no_training_relu_13)
        /*0008*/ 	.word	0x00000020


	//----- nvinfo : EIATTR_MIN_STACK_SIZE
	.align		4
.L_3:
        /*000c*/ 	.byte	0x04, 0x12
        /*000e*/ 	.short	(.L_5 - .L_4)
	.align		4
.L_4:
        /*0010*/ 	.word	index@(triton_poi_fused__native_batch_norm_legit_no_training_relu_13)
        /*0014*/ 	.word	0x00000000


	//----- nvinfo : EIATTR_FRAME_SIZE
	.align		4
.L_5:
        /*0018*/ 	.byte	0x04, 0x11
        /*001a*/ 	.short	(.L_7 - .L_6)
	.align		4
.L_6:
        /*001c*/ 	.word	index@(triton_poi_fused__native_batch_norm_legit_no_training_relu_13)
        /*0020*/ 	.word	0x00000000


	//----- nvinfo : EIATTR_MIN_STACK_SIZE
	.align		4
.L_7:
        /*0024*/ 	.byte	0x04, 0x12
        /*0026*/ 	.short	(.L_9 - .L_8)
	.align		4
.L_8:
        /*0028*/ 	.word	index@(triton_poi_fused__native_batch_norm_legit_no_training_relu_13)
        /*002c*/ 	.word	0x00000000
.L_9:


//--------------------- .nv.info.triton_poi_fused__native_batch_norm_legit_no_training_relu_13 --------------------------
	.section	.nv.info.triton_poi_fused__native_batch_norm_legit_no_training_relu_13,"",@"SHT_CUDA_INFO"
	.sectionflags	@""
	.align	4


	//----- nvinfo : EIATTR_CUDA_API_VERSION
	.align		4
        /*0000*/ 	.byte	0x04, 0x37
        /*0002*/ 	.short	(.L_11 - .L_10)
.L_10:
        /*0004*/ 	.word	0x0000007c


	//----- nvinfo : EIATTR_KPARAM_INFO
	.align		4
.L_11:
        /*0008*/ 	.byte	0x04, 0x17
        /*000a*/ 	.short	(.L_13 - .L_12)
.L_12:
        /*000c*/ 	.word	0x00000000
        /*0010*/ 	.short	0x0006
        /*0012*/ 	.short	0x0030
        /*0014*/ 	.byte	0x00, 0xf0, 0x11, 0x00


	//----- nvinfo : EIATTR_KPARAM_INFO
	.align		4
.L_13:
        /*0018*/ 	.byte	0x04, 0x17
        /*001a*/ 	.short	(.L_15 - .L_14)
.L_14:
        /*001c*/ 	.word	0x00000000
        /*0020*/ 	.short	0x0005
        /*0022*/ 	.short	0x0028
        /*0024*/ 	.byte	0x00, 0xf4, 0x21, 0x00


	//----- nvinfo : EIATTR_KPARAM_INFO
	.align		4
.L_15:
        /*0028*/ 	.byte	0x04, 0x17
        /*002a*/ 	.short	(.L_17 - .L_16)
.L_16:
        /*002c*/ 	.word	0x00000000
        /*0030*/ 	.short	0x0004
        /*0032*/ 	.short	0x0020
        /*0034*/ 	.byte	0x00, 0xf4, 0x21, 0x00


	//----- nvinfo : EIATTR_KPARAM_INFO
	.align		4
.L_17:
        /*0038*/ 	.byte	0x04, 0x17
        /*003a*/ 	.short	(.L_19 - .L_18)
.L_18:
        /*003c*/ 	.word	0x00000000
        /*0040*/ 	.short	0x0003
        /*0042*/ 	.short	0x0018
        /*0044*/ 	.byte	0x00, 0xf4, 0x21, 0x00


	//----- nvinfo : EIATTR_KPARAM_INFO
	.align		4
.L_19:
        /*0048*/ 	.byte	0x04, 0x17
        /*004a*/ 	.short	(.L_21 - .L_20)
.L_20:
        /*004c*/ 	.word	0x00000000
        /*0050*/ 	.short	0x0002
        /*0052*/ 	.short	0x0010
        /*0054*/ 	.byte	0x00, 0xf4, 0x21, 0x00


	//----- nvinfo : EIATTR_KPARAM_INFO
	.align		4
.L_21:
        /*0058*/ 	.byte	0x04, 0x17
        /*005a*/ 	.short	(.L_23 - .L_22)
.L_22:
        /*005c*/ 	.word	0x00000000
        /*0060*/ 	.short	0x0001
        /*0062*/ 	.short	0x0008
        /*0064*/ 	.byte	0x00, 0xf4, 0x21, 0x00


	//----- nvinfo : EIATTR_KPARAM_INFO
	.align		4
.L_23:
        /*0068*/ 	.byte	0x04, 0x17
        /*006a*/ 	.short	(.L_25 - .L_24)
.L_24:
        /*006c*/ 	.word	0x00000000
        /*0070*/ 	.short	0x0000
        /*0072*/ 	.short	0x0000
        /*0074*/ 	.byte	0x00, 0xf4, 0x21, 0x00


	//----- nvinfo : EIATTR_SPARSE_MMA_MASK
	.align		4
.L_25:
        /*0078*/ 	.byte	0x03, 0x50
        /*007a*/ 	.short	0x0000


	//----- nvinfo : EIATTR_MAXREG_COUNT
	.align		4
        /*007c*/ 	.byte	0x03, 0x1b
        /*007e*/ 	.short	0x00ff


	//----- nvinfo : EIATTR_EXIT_INSTR_OFFSETS
	.align		4
        /*0080*/ 	.byte	0x04, 0x1c
        /*0082*/ 	.short	(.L_27 - .L_26)


	//   ....[0]....
.L_26:
        /*0084*/ 	.word	0x00000710


	//----- nvinfo : EIATTR_REQNTID
	.align		4
.L_27:
        /*0088*/ 	.byte	0x04, 0x10
        /*008a*/ 	.short	(.L_29 - .L_28)
.L_28:
        /*008c*/ 	.word	0x00000080
        /*0090*/ 	.word	0x00000001
        /*0094*/ 	.word	0x00000001


	//----- nvinfo : EIATTR_CBANK_PARAM_SIZE
	.align		4
.L_29:
        /*0098*/ 	.byte	0x03, 0x19
        /*009a*/ 	.short	0x0034


	//----- nvinfo : EIATTR_PARAM_CBANK
	.align		4
        /*009c*/ 	.byte	0x04, 0x0a
        /*009e*/ 	.short	(.L_31 - .L_30)
	.align		4
.L_30:
        /*00a0*/ 	.word	index@(.nv.constant0.triton_poi_fused__native_batch_norm_legit_no_training_relu_13)
        /*00a4*/ 	.short	0x0210
        /*00a6*/ 	.short	0x0034


	//----- nvinfo : EIATTR_SW_WAR
	.align		4
.L_31:
        /*00a8*/ 	.byte	0x04, 0x36
        /*00aa*/ 	.short	(.L_33 - .L_32)
.L_32:
        /*00ac*/ 	.word	0x00000008
.L_33:


//--------------------- .nv.callgraph             --------------------------
	.section	.nv.callgraph,"",@"SHT_CUDA_CALLGRAPH"
	.align	4
	.sectionentsize	8
	.align		4
        /*0000*/ 	.word	0x00000000
	.align		4
        /*0004*/ 	.word	0xffffffff
	.align		4
        /*0008*/ 	.word	0x00000000
	.align		4
        /*000c*/ 	.word	0xfffffffe
	.align		4
        /*0010*/ 	.word	0x00000000
	.align		4
        /*0014*/ 	.word	0xfffffffd
	.align		4
        /*0018*/ 	.word	0x00000000
	.align		4
        /*001c*/ 	.word	0xfffffffc


//--------------------- .nv.constant4             --------------------------
	.section	.nv.constant4,"a",@progbits
	.align	8
	.align		8
.nv.constant4:
        /*0000*/ 	.dword	_$_str
	.align		8
        /*0008*/ 	.dword	_$_str_$_2


//--------------------- .text.triton_poi_fused__native_batch_norm_legit_no_training_relu_13 --------------------------
	.section	.text.triton_poi_fused__native_batch_norm_legit_no_training_relu_13,"ax",@progbits
	.align	128
        .global         triton_poi_fused__native_batch_norm_legit_no_training_relu_13
        .type           triton_poi_fused__native_batch_norm_legit_no_training_relu_13,@function
        .size           triton_poi_fused__native_batch_norm_legit_no_training_relu_13,(.L_x_1 - triton_poi_fused__native_batch_norm_legit_no_training_relu_13)
        .other          triton_poi_fused__native_batch_norm_legit_no_training_relu_13,@"STO_CUDA_ENTRY STV_DEFAULT"
triton_poi_fused__native_batch_norm_legit_no_training_relu_13:
.text.triton_poi_fused__native_batch_norm_legit_no_training_relu_13:
[----:B------:R-:W-:Y:S01]  /*0000*/  LDC R1, c[0x0][0x28] ;  /* 0x00000a00ff017b82 */ /* 0x000fe20000000800 */
[----:B------:R-:W1:Y:S07]  /*0010*/  S2R R0, SR_TID.X ;  /* 0x0000000000007919 */ /* 0x000e6e0000002100 */
[----:B------:R-:W2:Y:S01]  /*0020*/  LDC.64 R4, c[0x0][0x220] ;  /* 0x00008800ff047b82 */ /* 0x000ea20000000a00 */
[----:B------:R-:W-:Y:S01]  /*0030*/  ULDC.64 UR4, c[0x0][0x208] ;  /* 0x0000820000047ab9 */ /* 0x000fe20000000a00 */
[----:B------:R-:W3:Y:S06]  /*0040*/  S2R R7, SR_CTAID.X ;  /* 0x0000000000077919 */ /* 0x000eec0000002500 */
[----:B------:R-:W4:Y:S08]  /*0050*/  LDC.64 R12, c[0x0][0x218] ;  /* 0x00008600ff0c7b82 */ /* 0x000f300000000a00 */
[----:B------:R-:W5:Y:S08]  /*0060*/  LDC.64 R22, c[0x0][0x210] ;  /* 0x00008400ff167b82 */ /* 0x000f700000000a00 */
[----:B------:R-:W5:Y:S01]  /*0070*/  LDC.64 R20, c[0x0][0x228] ;  /* 0x00008a00ff147b82 */ /* 0x000f620000000a00 */
[----:B-1----:R-:W-:-:S07]  /*0080*/  SHF.L.U32 R0, R0, 0x2, RZ ;  /* 0x0000000200007819 */ /* 0x002fce00000006ff */
[----:B------:R-:W1:Y:S01]  /*0090*/  LDC.64 R24, c[0x0][0x230] ;  /* 0x00008c00ff187b82 */ /* 0x000e620000000a00 */
[----:B---3--:R-:W-:Y:S02]  /*00a0*/  SHF.R.S32.HI R3, RZ, 0x15, R7 ;  /* 0x00000015ff037819 */ /* 0x008fe40000011407 */
[----:B------:R-:W-:Y:S02]  /*00b0*/  LOP3.LUT R0, R0, 0x1fc, RZ, 0xc0, !PT ;  /* 0x000001fc00007812 */ /* 0x000fe400078ec0ff */
[----:B------:R-:W-:Y:S02]  /*00c0*/  SGXT R3, R3, 0x1 ;  /* 0x000000010303781a */ /* 0x000fe40000000200 */
[----:B------:R-:W-:-:S04]  /*00d0*/  LEA R0, R7, R0, 0xa ;  /* 0x0000000007007211 */ /* 0x000fc800078e50ff */
[----:B------:R-:W-:-:S04]  /*00e0*/  LEA.HI R3, R3, R0, RZ, 0x8 ;  /* 0x0000000003037211 */ /* 0x000fc800078f40ff */
[----:B------:R-:W-:-:S04]  /*00f0*/  LOP3.LUT R3, R3, 0xffffff00, RZ, 0xc0, !PT ;  /* 0xffffff0003037812 */ /* 0x000fc800078ec0ff */
[----:B------:R-:W-:-:S05]  /*0100*/  IADD3 R3, R0, -R3, RZ ;  /* 0x8000000300037210 */ /* 0x000fca0007ffe0ff */
[----:B--2---:R-:W-:-:S06]  /*0110*/  IMAD.WIDE R4, R3, 0x4, R4 ;  /* 0x0000000403047825 */ /* 0x004fcc00078e0204 */
[----:B------:R-:W2:Y:S01]  /*0120*/  LDG.E.EL.128 R4, desc[UR4][R4.64] ;  /* 0x0000000404047981 */ /* 0x000ea2000c2e1d00 */
[----:B----4-:R-:W-:-:S04]  /*0130*/  IMAD.WIDE R12, R3, 0x4, R12 ;  /* 0x00000004030c7825 */ /* 0x010fc800078e020c */
[----:B-----5:R-:W-:Y:S02]  /*0140*/  IMAD.WIDE R22, R0, 0x4, R22 ;  /* 0x0000000400167825 */ /* 0x020fe400078e0216 */
[----:B------:R-:W3:Y:S02]  /*0150*/  LDG.E.EL.128 R12, desc[UR4][R12.64] ;  /* 0x000000040c0c7981 */ /* 0x000ee4000c2e1d00 */
[C---:B0-----:R-:W-:Y:S02]  /*0160*/  IMAD.WIDE R20, R3.reuse, 0x4, R20 ;  /* 0x0000000403147825 */ /* 0x041fe400078e0214 */
[----:B------:R-:W3:Y:S02]  /*0170*/  LDG.E.128 R16, desc[UR4][R22.64+0x800] ;  /* 0x0008000416107981 */ /* 0x000ee4000c1e1d00 */
[----:B-1----:R-:W-:-:S04]  /*0180*/  IMAD.WIDE R24, R3, 0x4, R24 ;  /* 0x0000000403187825 */ /* 0x002fc800078e0218 */
[----:B--2---:R-:W-:Y:S01]  /*0190*/  FADD R6, R6, 9.9999997473787516356e-06 ;  /* 0x3727c5ac06067421 */ /* 0x004fe20000000000 */
[----:B------:R-:W-:Y:S01]  /*01a0*/  FADD R2, R4, 9.9999997473787516356e-06 ;  /* 0x3727c5ac04027421 */ /* 0x000fe20000000000 */
[----:B------:R-:W-:-:S03]  /*01b0*/  FADD R8, R5, 9.9999997473787516356e-06 ;  /* 0x3727c5ac05087421 */ /* 0x000fc60000000000 */
[----:B------:R-:W0:Y:S08]  /*01c0*/  MUFU.SQRT R26, R2 ;  /* 0x00000002001a7308 */ /* 0x000e300000002000 */
[----:B------:R-:W1:Y:S01]  /*01d0*/  MUFU.SQRT R6, R6 ;  /* 0x0000000600067308 */ /* 0x000e620000002000 */
[----:B0-----:R-:W-:-:S07]  /*01e0*/  FSETP.GT.AND P0, PT, R26, 8.50705917302346158658e+37, PT ;  /* 0x7e8000001a00780b */ /* 0x001fce0003f04000 */
[----:B------:R0:W2:Y:S01]  /*01f0*/  MUFU.SQRT R27, R8 ;  /* 0x00000008001b7308 */ /* 0x0000a20000002000 */
[----:B------:R-:W-:Y:S02]  /*0200*/  FSETP.GEU.AND P3, PT, R26, 1.175494350822287508e-38, PT ;  /* 0x008000001a00780b */ /* 0x000fe40003f6e000 */
[C---:B-1----:R-:W-:Y:S02]  /*0210*/  FSETP.GT.AND P2, PT, R6.reuse, 8.50705917302346158658e+37, PT ;  /* 0x7e8000000600780b */ /* 0x042fe40003f44000 */
[----:B------:R-:W-:Y:S01]  /*0220*/  FSETP.GEU.AND P5, PT, R6, 1.175494350822287508e-38, PT ;  /* 0x008000000600780b */ /* 0x000fe20003fae000 */
[----:B------:R-:W-:Y:S01]  /*0230*/  HFMA2.MMA R2, -RZ, RZ, 1.625, 0 ;  /* 0x3e800000ff027435 */ /* 0x000fe200000001ff */
[----:B0-----:R-:W4:Y:S01]  /*0240*/  LDG.E.128 R8, desc[UR4][R22.64] ;  /* 0x0000000416087981 */ /* 0x001f22000c1e1d00 */
[----:B------:R-:W-:Y:S01]  /*0250*/  @P0 FMUL R26, R26, 0.25 ;  /* 0x3e8000001a1a0820 */ /* 0x000fe20000400000 */
[----:B--2---:R-:W-:-:S05]  /*0260*/  FSETP.GT.AND P1, PT, R27, 8.50705917302346158658e+37, PT ;  /* 0x7e8000001b00780b */ /* 0x004fca0003f24000 */
[----:B------:R-:W-:Y:S01]  /*0270*/  @!P3 FMUL R26, R26, 16777216 ;  /* 0x4b8000001a1ab820 */ /* 0x000fe20000400000 */
[C---:B------:R-:W-:Y:S01]  /*0280*/  FSETP.GEU.AND P4, PT, R27.reuse, 1.175494350822287508e-38, PT ;  /* 0x008000001b00780b */ /* 0x040fe20003f8e000 */
[----:B------:R-:W-:Y:S02]  /*0290*/  @P2 FMUL R6, R6, 0.25 ;  /* 0x3e80000006062820 */ /* 0x000fe40000400000 */
[----:B------:R0:W1:Y:S01]  /*02a0*/  MUFU.RCP R5, R26 ;  /* 0x0000001a00057308 */ /* 0x0000620000001000 */
[----:B------:R-:W2:Y:S01]  /*02b0*/  LDG.E.EL.128 R20, desc[UR4][R20.64] ;  /* 0x0000000414147981 */ /* 0x000ea2000c2e1d00 */
[----:B------:R-:W-:Y:S02]  /*02c0*/  @!P5 FMUL R6, R6, 16777216 ;  /* 0x4b8000000606d820 */ /* 0x000fe40000400000 */
[----:B------:R-:W-:-:S04]  /*02d0*/  @P1 FMUL R27, R27, 0.25 ;  /* 0x3e8000001b1b1820 */ /* 0x000fc80000400000 */
[----:B------:R-:W5:Y:S02]  /*02e0*/  MUFU.RCP R6, R6 ;  /* 0x0000000600067308 */ /* 0x000f640000001000 */
[----:B------:R-:W-:Y:S01]  /*02f0*/  @!P4 FMUL R27, R27, 16777216 ;  /* 0x4b8000001b1bc820 */ /* 0x000fe20000400000 */
[----:B0-----:R-:W-:-:S05]  /*0300*/  FSEL R26, R2, 1, P0 ;  /* 0x3f800000021a7808 */ /* 0x001fca0000000000 */
[----:B------:R0:W-:Y:S01]  /*0310*/  MUFU.RCP R4, R27 ;  /* 0x0000001b00047308 */ /* 0x0001e20000001000 */
[----:B------:R-:W-:Y:S01]  /*0320*/  @!P3 FMUL R26, R26, 16777216 ;  /* 0x4b8000001a1ab820 */ /* 0x000fe20000400000 */
[----:B0-----:R-:W-:-:S03]  /*0330*/  FSEL R27, R2, 1, P2 ;  /* 0x3f800000021b7808 */ /* 0x001fc60001000000 */
[----:B-1----:R-:W-:Y:S02]  /*0340*/  FMUL R3, R5, R26 ;  /* 0x0000001a05037220 */ /* 0x002fe40000400000 */
[----:B------:R-:W-:-:S04]  /*0350*/  @!P5 FMUL R27, R27, 16777216 ;  /* 0x4b8000001b1bd820 */ /* 0x000fc80000400000 */
[----:B-----5:R-:W-:Y:S02]  /*0360*/  FMUL R5, R6, R27 ;  /* 0x0000001b06057220 */ /* 0x020fe40000400000 */
[----:B------:R-:W2:Y:S01]  /*0370*/  LDG.E.EL.128 R24, desc[UR4][R24.64] ;  /* 0x0000000418187981 */ /* 0x000ea2000c2e1d00 */
[----:B------:R-:W-:-:S04]  /*0380*/  FADD R7, R7, 9.9999997473787516356e-06 ;  /* 0x3727c5ac07077421 */ /* 0x000fc80000000000 */
[----:B------:R0:W1:Y:S01]  /*0390*/  MUFU.SQRT R28, R7 ;  /* 0x00000007001c7308 */ /* 0x0000620000002000 */
[----:B------:R-:W-:Y:S01]  /*03a0*/  FSEL R29, R2, 1, P1 ;  /* 0x3f800000021d7808 */ /* 0x000fe20000800000 */
[----:B0-----:R-:W0:Y:S01]  /*03b0*/  LDC.64 R6, c[0x0][0x238] ;  /* 0x00008e00ff067b82 */ /* 0x001e220000000a00 */
[C---:B-1----:R-:W-:Y:S02]  /*03c0*/  FSETP.GT.AND P0, PT, R28.reuse, 8.50705917302346158658e+37, PT ;  /* 0x7e8000001c00780b */ /* 0x042fe40003f04000 */
[----:B------:R-:W-:-:S11]  /*03d0*/  FSETP.GEU.AND P1, PT, R28, 1.175494350822287508e-38, PT ;  /* 0x008000001c00780b */ /* 0x000fd60003f2e000 */
[----:B------:R-:W-:-:S04]  /*03e0*/  @P0 FMUL R28, R28, 0.25 ;  /* 0x3e8000001c1c0820 */ /* 0x000fc80000400000 */
[----:B------:R-:W-:Y:S01]  /*03f0*/  @!P1 FMUL R28, R28, 16777216 ;  /* 0x4b8000001c1c9820 */ /* 0x000fe20000400000 */
[----:B------:R-:W-:-:S05]  /*0400*/  @!P4 FMUL R29, R29, 16777216 ;  /* 0x4b8000001d1dc820 */ /* 0x000fca0000400000 */
[----:B------:R-:W1:Y:S01]  /*0410*/  MUFU.RCP R28, R28 ;  /* 0x0000001c001c7308 */ /* 0x000e620000001000 */
[----:B------:R-:W-:Y:S01]  /*0420*/  FMUL R4, R4, R29 ;  /* 0x0000001d04047220 */ /* 0x000fe20000400000 */
[----:B------:R-:W-:-:S05]  /*0430*/  FSEL R29, R2, 1, P0 ;  /* 0x3f800000021d7808 */ /* 0x000fca0000000000 */
[----:B------:R-:W-:Y:S01]  /*0440*/  @!P1 FMUL R29, R29, 16777216 ;  /* 0x4b8000001d1d9820 */ /* 0x000fe20000400000 */
[----:B---3--:R-:W-:Y:S01]  /*0450*/  FADD R19, R19, -R15 ;  /* 0x8000000f13137221 */ /* 0x008fe20000000000 */
[----:B------:R-:W-:Y:S01]  /*0460*/  FADD R16, R16, -R12 ;  /* 0x8000000c10107221 */ /* 0x000fe20000000000 */
[----:B------:R-:W-:Y:S01]  /*0470*/  FADD R18, R18, -R14 ;  /* 0x8000000e12127221 */ /* 0x000fe20000000000 */
[----:B-1----:R-:W-:Y:S01]  /*0480*/  FMUL R2, R28, R29 ;  /* 0x0000001d1c027220 */ /* 0x002fe20000400000 */
[----:B------:R-:W-:Y:S01]  /*0490*/  FADD R17, R17, -R13 ;  /* 0x8000000d11117221 */ /* 0x000fe20000000000 */
[----:B----4-:R-:W-:Y:S01]  /*04a0*/  FADD R11, R11, -R15 ;  /* 0x8000000f0b0b7221 */ /* 0x010fe20000000000 */
[----:B------:R-:W-:Y:S01]  /*04b0*/  FADD R8, R8, -R12 ;  /* 0x8000000c08087221 */ /* 0x000fe20000000000 */
[----:B------:R-:W-:Y:S02]  /*04c0*/  FADD R12, R10, -R14 ;  /* 0x8000000e0a0c7221 */ /* 0x000fe40000000000 */
[C---:B------:R-:W-:Y:S01]  /*04d0*/  FMUL R10, R2.reuse, R11 ;  /* 0x0000000b020a7220 */ /* 0x040fe20000400000 */
[----:B------:R-:W-:Y:S01]  /*04e0*/  FMUL R2, R2, R19 ;  /* 0x0000001302027220 */ /* 0x000fe20000400000 */
[----:B------:R-:W-:Y:S01]  /*04f0*/  FADD R9, R9, -R13 ;  /* 0x8000000d09097221 */ /* 0x000fe20000000000 */
[C---:B------:R-:W-:Y:S01]  /*0500*/  FMUL R11, R5.reuse, R12 ;  /* 0x0000000c050b7220 */ /* 0x040fe20000400000 */
[----:B------:R-:W-:Y:S01]  /*0510*/  FMUL R5, R5, R18 ;  /* 0x0000001205057220 */ /* 0x000fe20000400000 */
[C---:B------:R-:W-:Y:S01]  /*0520*/  FMUL R15, R3.reuse, R8 ;  /* 0x00000008030f7220 */ /* 0x040fe20000400000 */
[C---:B------:R-:W-:Y:S01]  /*0530*/  FMUL R8, R4.reuse, R17 ;  /* 0x0000001104087220 */ /* 0x040fe20000400000 */
[----:B------:R-:W-:Y:S01]  /*0540*/  FMUL R13, R3, R16 ;  /* 0x00000010030d7220 */ /* 0x000fe20000400000 */
[----:B------:R-:W-:Y:S01]  /*0550*/  FMUL R12, R4, R9 ;  /* 0x00000009040c7220 */ /* 0x000fe20000400000 */
[----:B--2---:R-:W-:Y:S01]  /*0560*/  FFMA R2, R23, R2, R27 ;  /* 0x0000000217027223 */ /* 0x004fe2000000001b */
[----:B------:R-:W-:Y:S01]  /*0570*/  FFMA R5, R22, R5, R26 ;  /* 0x0000000516057223 */ /* 0x000fe2000000001a */
[----:B------:R-:W-:Y:S01]  /*0580*/  FFMA R8, R21, R8, R25 ;  /* 0x0000000815087223 */ /* 0x000fe20000000019 */
[----:B------:R-:W-:Y:S01]  /*0590*/  FFMA R10, R23, R10, R27 ;  /* 0x0000000a170a7223 */ /* 0x000fe2000000001b */
[C-C-:B------:R-:W-:Y:S01]  /*05a0*/  FFMA R3, R20.reuse, R15, R24.reuse ;  /* 0x0000000f14037223 */ /* 0x140fe20000000018 */
[----:B------:R-:W-:Y:S01]  /*05b0*/  FFMA R4, R20, R13, R24 ;  /* 0x0000000d14047223 */ /* 0x000fe20000000018 */
[----:B------:R-:W-:Y:S01]  /*05c0*/  FFMA R9, R21, R12, R25 ;  /* 0x0000000c15097223 */ /* 0x000fe20000000019 */
[----:B------:R-:W-:Y:S01]  /*05d0*/  FFMA R22, R22, R11, R26 ;  /* 0x0000000b16167223 */ /* 0x000fe2000000001a */
[----:B------:R-:W-:Y:S01]  /*05e0*/  FSETP.GEU.AND P6, PT, R2, RZ, PT ;  /* 0x000000ff0200720b */ /* 0x000fe20003fce000 */
[----:B0-----:R-:W-:Y:S01]  /*05f0*/  IMAD.WIDE R12, R0, 0x4, R6 ;  /* 0x00000004000c7825 */ /* 0x001fe200078e0206 */
[----:B------:R-:W-:-:S02]  /*0600*/  FSETP.GEU.AND P5, PT, R5, RZ, PT ;  /* 0x000000ff0500720b */ /* 0x000fc40003fae000 */
[----:B------:R-:W-:Y:S02]  /*0610*/  FSETP.GEU.AND P4, PT, R8, RZ, PT ;  /* 0x000000ff0800720b */ /* 0x000fe40003f8e000 */
[----:B------:R-:W-:Y:S02]  /*0620*/  FSETP.GEU.AND P3, PT, R10, RZ, PT ;  /* 0x000000ff0a00720b */ /* 0x000fe40003f6e000 */
[----:B------:R-:W-:Y:S02]  /*0630*/  SEL R7, R2, RZ, P6 ;  /* 0x000000ff02077207 */ /* 0x000fe40003000000 */
[----:B------:R-:W-:Y:S02]  /*0640*/  FSETP.GEU.AND P0, PT, R4, RZ, PT ;  /* 0x000000ff0400720b */ /* 0x000fe40003f0e000 */
[----:B------:R-:W-:Y:S02]  /*0650*/  FSETP.GEU.AND P2, PT, R22, RZ, PT ;  /* 0x000000ff1600720b */ /* 0x000fe40003f4e000 */
[----:B------:R-:W-:-:S02]  /*0660*/  FSETP.GEU.AND P1, PT, R9, RZ, PT ;  /* 0x000000ff0900720b */ /* 0x000fc40003f2e000 */
[----:B------:R-:W-:Y:S02]  /*0670*/  FSETP.GEU.AND P6, PT, R3, RZ, PT ;  /* 0x000000ff0300720b */ /* 0x000fe40003fce000 */
[----:B------:R-:W-:Y:S02]  /*0680*/  SEL R6, R5, RZ, P5 ;  /* 0x000000ff05067207 */ /* 0x000fe40002800000 */
[----:B------:R-:W-:Y:S02]  /*0690*/  SEL R5, R8, RZ, P4 ;  /* 0x000000ff08057207 */ /* 0x000fe40002000000 */
[----:B------:R-:W-:Y:S02]  /*06a0*/  SEL R11, R10, RZ, P3 ;  /* 0x000000ff0a0b7207 */ /* 0x000fe40001800000 */
[----:B------:R-:W-:Y:S02]  /*06b0*/  SEL R10, R22, RZ, P2 ;  /* 0x000000ff160a7207 */ /* 0x000fe40001000000 */
[----:B------:R-:W-:-:S02]  /*06c0*/  SEL R9, R9, RZ, P1 ;  /* 0x000000ff09097207 */ /* 0x000fc40000800000 */
[----:B------:R-:W-:Y:S02]  /*06d0*/  SEL R8, R3, RZ, P6 ;  /* 0x000000ff03087207 */ /* 0x000fe40003000000 */
[----:B------:R-:W-:-:S03]  /*06e0*/  SEL R4, R4, RZ, P0 ;  /* 0x000000ff04047207 */ /* 0x000fc60000000000 */
[----:B------:R-:W-:Y:S04]  /*06f0*/  STG.E.128 desc[UR4][R12.64], R8 ;  /* 0x000000080c007986 */ /* 0x000fe8000c101d04 */
[----:B------:R-:W-:Y:S01]  /*0700*/  STG.E.128 desc[UR4][R12.64+0x800], R4 ;  /* 0x000800040c007986 */ /* 0x000fe2000c101d04 */
[----:B------:R-:W-:Y:S05]  /*0710*/  EXIT ;  /* 0x000000000000794d */ /* 0x000fea0003800000 */
.L_x_0:
[----:B------:R-:W-:-:S00]  /*0720*/  BRA `(.L_x_0) ;  /* 0xfffffffc00fc7947 */ /* 0x000fc0000383ffff */
[----:B------:R-:W-:-:S00]  /*0730*/  NOP ;  /* 0x0000000000007918 */ /* 0x000fc00000000000 */
        /* <DEDUP_REMOVED lines=12> */
.L_x_1:


//--------------------- .nv.global.init           --------------------------
	.section	.nv.global.init,"aw",@progbits
.nv.global.init:
	.type		_$_str,@object
	.size		_$_str,(_$_str_$_2 - _$_str)
_$_str:
        /*0000*/ 	.byte	0x5f, 0x5f, 0x43, 0x55, 0x44, 0x41, 0x5f, 0x46, 0x54, 0x5a, 0x00
	.type		_$_str_$_2,@object
	.size		_$_str_$_2,(.L_1 - _$_str_$_2)
_$_str_$_2:
        /*000b*/ 	.byte	0x5f, 0x5f, 0x43, 0x55, 0x44, 0x41, 0x5f, 0x50, 0x52, 0x45, 0x43, 0x5f, 0x53, 0x51, 0x52, 0x54
        /*001b*/ 	.byte	0x00
.L_1:


//--------------------- .nv.constant0.triton_poi_fused__native_batch_norm_legit_no_training_relu_13 --------------------------
	.section	.nv.constant0.triton_poi_fused__native_batch_norm_legit_no_training_relu_13,"a",@progbits
	.sectionflags	@""
	.align	4
.nv.constant0.triton_poi_fused__native_batch_norm_legit_no_training_relu_13:
	.zero		580
